//
// Generated by NVIDIA NVVM Compiler
//
// Compiler Build ID: CL-36424714
// Cuda compilation tools, release 13.0, V13.0.88
// Based on NVVM 20.0.0
//

.version 9.0
.target sm_100
.address_size 64

	// .globl	_Z15matrix_multiplyPiS_S_

.visible .entry _Z15matrix_multiplyPiS_S_(
	.param .u64 .ptr .align 1 _Z15matrix_multiplyPiS_S__param_0,
	.param .u64 .ptr .align 1 _Z15matrix_multiplyPiS_S__param_1,
	.param .u64 .ptr .align 1 _Z15matrix_multiplyPiS_S__param_2
)
{
	.reg .pred 	%p<4>;
	.reg .b32 	%r<22>;
	.reg .b64 	%rd<13>;

	ld.param.u64 	%rd1, [_Z15matrix_multiplyPiS_S__param_0];
	ld.param.u64 	%rd2, [_Z15matrix_multiplyPiS_S__param_1];
	ld.param.u64 	%rd3, [_Z15matrix_multiplyPiS_S__param_2];
	mov.u32 	%r3, %ctaid.x;
	mov.u32 	%r4, %ntid.x;
	mov.u32 	%r5, %tid.x;
	mad.lo.s32 	%r1, %r3, %r4, %r5;
	mov.u32 	%r6, %ctaid.y;
	mov.u32 	%r7, %ntid.y;
	mov.u32 	%r8, %tid.y;
	mad.lo.s32 	%r9, %r6, %r7, %r8;
	setp.gt.s32 	%p1, %r1, 2;
	setp.gt.u32 	%p2, %r9, 2;
	or.pred  	%p3, %p1, %p2;
	@%p3 bra 	$L__BB0_2;
	cvta.to.global.u64 	%rd4, %rd1;
	cvta.to.global.u64 	%rd5, %rd2;
	cvta.to.global.u64 	%rd6, %rd3;
	mul.lo.s32 	%r10, %r1, 3;
	add.s32 	%r11, %r10, %r9;
	mul.wide.s32 	%rd7, %r11, 4;
	add.s64 	%rd8, %rd6, %rd7;
	mov.b32 	%r12, 0;
	st.global.u32 	[%rd8], %r12;
	mul.wide.s32 	%rd9, %r10, 4;
	add.s64 	%rd10, %rd4, %rd9;
	ld.global.u32 	%r13, [%rd10];
	mul.wide.u32 	%rd11, %r9, 4;
	add.s64 	%rd12, %rd5, %rd11;
	ld.global.u32 	%r14, [%rd12];
	mul.lo.s32 	%r15, %r14, %r13;
	st.global.u32 	[%rd8], %r15;
	ld.global.u32 	%r16, [%rd10+4];
	ld.global.u32 	%r17, [%rd12+12];
	mad.lo.s32 	%r18, %r17, %r16, %r15;
	st.global.u32 	[%rd8], %r18;
	ld.global.u32 	%r19, [%rd10+8];
	ld.global.u32 	%r20, [%rd12+24];
	mad.lo.s32 	%r21, %r20, %r19, %r18;
	st.global.u32 	[%rd8], %r21;
$L__BB0_2:
	ret;

}


// ===== COMPILED SASS (sm_100) =====

	.target	sm_100

	.elftype	@"ET_EXEC"


//--------------------- .note.nv.tkinfo           --------------------------
	.section	.note.nv.tkinfo,"",@"SHT_NOTE"
	.sectionflags	@"SHF_NOTE_NV_TKINFO"
	.tkinfo
        /*0018*/ 	.word	0x00000002
        /*0030*/ 	.string	""
        /*0030*/ 	.string	"ptxas"
        /*0030*/ 	.string	"Cuda compilation tools, release 13.0, V13.0.88"
        /*0030*/ 	.string	"Build cuda_13.0.r13.0/compiler.36424714_0"
        /*0030*/ 	.string	"-arch sm_100 -m 64 "



//--------------------- .note.nv.cuinfo           --------------------------
	.section	.note.nv.cuinfo,"",@"SHT_NOTE"
	.sectionflags	@"SHF_NOTE_NV_CUINFO"
        /*0018*/ 	.short	0x0002
        /*001a*/ 	.short	0x0064
        /*001c*/ 	.short	0x0082
	.zero		2


//--------------------- .nv.info                  --------------------------
	.section	.nv.info,"",@"SHT_CUDA_INFO"
	.align	4


	//----- nvinfo : EIATTR_REGCOUNT
	.align		4
        /*0000*/ 	.byte	0x04, 0x2f
        /*0002*/ 	.short	(.L_1 - .L_0)
	.align		4
.L_0:
        /*0004*/ 	.word	index@(_Z15matrix_multiplyPiS_S_)
        /*0008*/ 	.word	0x00000010


	//----- nvinfo : EIATTR_FRAME_SIZE
	.align		4
.L_1:
        /*000c*/ 	.byte	0x04, 0x11
        /*000e*/ 	.short	(.L_3 - .L_2)
	.align		4
.L_2:
        /*0010*/ 	.word	index@(_Z15matrix_multiplyPiS_S_)
        /*0014*/ 	.word	0x00000000


	//----- nvinfo : EIATTR_MIN_STACK_SIZE
	.align		4
.L_3:
        /*0018*/ 	.byte	0x04, 0x12
        /*001a*/ 	.short	(.L_5 - .L_4)
	.align		4
.L_4:
        /*001c*/ 	.word	index@(_Z15matrix_multiplyPiS_S_)
        /*0020*/ 	.word	0x00000000
.L_5:


//--------------------- .nv.compat                --------------------------
	.section	.nv.compat,"",@"SHT_CUDA_COMPAT_INFO"
	.align	4
        /*0000*/ 	.byte	0x02, 0x09, 0x00, 0x00, 0x02, 0x02, 0x01, 0x00, 0x02, 0x05, 0x05, 0x00, 0x03, 0x07, 0x01, 0x01
        /*0010*/ 	.byte	0x02, 0x03, 0x00, 0x00, 0x02, 0x06, 0x01, 0x00, 0x04, 0x0b, 0x08, 0x00, 0x09, 0x00, 0x00, 0x00
        /*0020*/ 	.byte	0x00, 0x00, 0x00, 0x00


//--------------------- .nv.info._Z15matrix_multiplyPiS_S_ --------------------------
	.section	.nv.info._Z15matrix_multiplyPiS_S_,"",@"SHT_CUDA_INFO"
	.sectionflags	@""
	.align	4


	//----- nvinfo : EIATTR_CUDA_API_VERSION
	.align		4
        /*0000*/ 	.byte	0x04, 0x37
        /*0002*/ 	.short	(.L_7 - .L_6)
.L_6:
        /*0004*/ 	.word	0x00000082


	//----- nvinfo : EIATTR_KPARAM_INFO
	.align		4
.L_7:
        /*0008*/ 	.byte	0x04, 0x17
        /*000a*/ 	.short	(.L_9 - .L_8)
.L_8:
        /*000c*/ 	.word	0x00000000
        /*0010*/ 	.short	0x0002
        /*0012*/ 	.short	0x0010
        /*0014*/ 	.byte	0x00, 0xf5, 0x21, 0x00


	//----- nvinfo : EIATTR_KPARAM_INFO
	.align		4
.L_9:
        /*0018*/ 	.byte	0x04, 0x17
        /*001a*/ 	.short	(.L_11 - .L_10)
.L_10:
        /*001c*/ 	.word	0x00000000
        /*0020*/ 	.short	0x0001
        /*0022*/ 	.short	0x0008
        /*0024*/ 	.byte	0x00, 0xf5, 0x21, 0x00


	//----- nvinfo : EIATTR_KPARAM_INFO
	.align		4
.L_11:
        /*0028*/ 	.byte	0x04, 0x17
        /*002a*/ 	.short	(.L_13 - .L_12)
.L_12:
        /*002c*/ 	.word	0x00000000
        /*0030*/ 	.short	0x0000
        /*0032*/ 	.short	0x0000
        /*0034*/ 	.byte	0x00, 0xf5, 0x21, 0x00


	//----- nvinfo : EIATTR_SPARSE_MMA_MASK
	.align		4
.L_13:
        /*0038*/ 	.byte	0x03, 0x50
        /*003a*/ 	.short	0x0000


	//----- nvinfo : EIATTR_MAXREG_COUNT
	.align		4
        /*003c*/ 	.byte	0x03, 0x1b
        /*003e*/ 	.short	0x00ff


	//----- nvinfo : EIATTR_MERCURY_ISA_VERSION
	.align		4
        /*0040*/ 	.byte	0x03, 0x5f
        /*0042*/ 	.short	0x0101


	//----- nvinfo : EIATTR_VRC_CTA_INIT_COUNT
	.align		4
        /*0044*/ 	.byte	0x02, 0x4a
	.zero		1
	.zero		1


	//----- nvinfo : EIATTR_EXIT_INSTR_OFFSETS
	.align		4
        /*0048*/ 	.byte	0x04, 0x1c
        /*004a*/ 	.short	(.L_15 - .L_14)


	//   ....[0]....
.L_14:
        /*004c*/ 	.word	0x000000b0


	//   ....[1]....
        /*0050*/ 	.word	0x00000220


	//----- nvinfo : EIATTR_CBANK_PARAM_SIZE
	.align		4
.L_15:
        /*0054*/ 	.byte	0x03, 0x19
        /*0056*/ 	.short	0x0018


	//----- nvinfo : EIATTR_PARAM_CBANK
	.align		4
        /*0058*/ 	.byte	0x04, 0x0a
        /*005a*/ 	.short	(.L_17 - .L_16)
	.align		4
.L_16:
        /*005c*/ 	.word	index@(.nv.constant0._Z15matrix_multiplyPiS_S_)
        /*0060*/ 	.short	0x0380
        /*0062*/ 	.short	0x0018


	//----- nvinfo : EIATTR_SW_WAR
	.align		4
.L_17:
        /*0064*/ 	.byte	0x04, 0x36
        /*0066*/ 	.short	(.L_19 - .L_18)
.L_18:
        /*0068*/ 	.word	0x00000008
.L_19:


//--------------------- .nv.callgraph             --------------------------
	.section	.nv.callgraph,"",@"SHT_CUDA_CALLGRAPH"
	.align	4
	.sectionentsize	8
	.align		4
        /*0000*/ 	.word	0x00000000
	.align		4
        /*0004*/ 	.word	0xffffffff
	.align		4
        /*0008*/ 	.word	0x00000000
	.align		4
        /*000c*/ 	.word	0xfffffffe
	.align		4
        /*0010*/ 	.word	0x00000000
	.align		4
        /*0014*/ 	.word	0xfffffffd
	.align		4
        /*0018*/ 	.word	0x00000000
	.align		4
        /*001c*/ 	.word	0xfffffffc


//--------------------- .text._Z15matrix_multiplyPiS_S_ --------------------------
	.section	.text._Z15matrix_multiplyPiS_S_,"ax",@progbits
	.align	128
        .global         _Z15matrix_multiplyPiS_S_
        .type           _Z15matrix_multiplyPiS_S_,@function
        .size           _Z15matrix_multiplyPiS_S_,(.L_x_1 - _Z15matrix_multiplyPiS_S_)
        .other          _Z15matrix_multiplyPiS_S_,@"STO_CUDA_ENTRY STV_DEFAULT"
_Z15matrix_multiplyPiS_S_:
.text._Z15matrix_multiplyPiS_S_:
[----:B------:R-:W-:Y:S01]  /*0000*/  LDC R1, c[0x0][0x37c] ;  /* 0x0000df00ff017b82 */ /* 0x000fe20000000800 */
[----:B------:R-:W0:Y:S07]  /*0010*/  S2R R2, SR_TID.Y ;  /* 0x0000000000027919 */ /* 0x000e2e0000002200 */
[----:B------:R-:W1:Y:S01]  /*0020*/  LDC R0, c[0x0][0x360] ;  /* 0x0000d800ff007b82 */ /* 0x000e620000000800 */
[----:B------:R-:W1:Y:S07]  /*0030*/  S2R R3, SR_TID.X ;  /* 0x0000000000037919 */ /* 0x000e6e0000002100 */
[----:B------:R-:W0:Y:S08]  /*0040*/  S2UR UR5, SR_CTAID.Y ;  /* 0x00000000000579c3 */ /* 0x000e300000002600 */
[----:B------:R-:W0:Y:S08]  /*0050*/  LDC R9, c[0x0][0x364] ;  /* 0x0000d900ff097b82 */ /* 0x000e300000000800 */
[----:B------:R-:W1:Y:S01]  /*0060*/  S2UR UR4, SR_CTAID.X ;  /* 0x00000000000479c3 */ /* 0x000e620000002500 */
[----:B0-----:R-:W-:-:S05]  /*0070*/  IMAD R9, R9, UR5, R2 ;  /* 0x0000000509097c24 */ /* 0x001fca000f8e0202 */
[----:B------:R-:W-:Y:S01]  /*0080*/  ISETP.GT.U32.AND P0, PT, R9, 0x2, PT ;  /* 0x000000020900780c */ /* 0x000fe20003f04070 */
[----:B-1----:R-:W-:-:S05]  /*0090*/  IMAD R0, R0, UR4, R3 ;  /* 0x0000000400007c24 */ /* 0x002fca000f8e0203 */
[----:B------:R-:W-:-:S13]  /*00a0*/  ISETP.GT.OR P0, PT, R0, 0x2, P0 ;  /* 0x000000020000780c */ /* 0x000fda0000704670 */
[----:B------:R-:W-:Y:S05]  /*00b0*/  @P0 EXIT ;  /* 0x000000000000094d */ /* 0x000fea0003800000 */
[----:B------:R-:W0:Y:S01]  /*00c0*/  LDC.64 R2, c[0x0][0x390] ;  /* 0x0000e400ff027b82 */ /* 0x000e220000000a00 */
[----:B------:R-:W1:Y:S01]  /*00d0*/  LDCU.64 UR4, c[0x0][0x358] ;  /* 0x00006b00ff0477ac */ /* 0x000e620008000a00 */
[----:B------:R-:W-:-:S04]  /*00e0*/  LEA R0, R0, R0, 0x1 ;  /* 0x0000000000007211 */ /* 0x000fc800078e08ff */
[----:B------:R-:W-:Y:S02]  /*00f0*/  IADD3 R11, PT, PT, R9, R0, RZ ;  /* 0x00000000090b7210 */ /* 0x000fe40007ffe0ff */
[----:B------:R-:W2:Y:S08]  /*0100*/  LDC.64 R4, c[0x0][0x380] ;  /* 0x0000e000ff047b82 */ /* 0x000eb00000000a00 */
[----:B------:R-:W3:Y:S01]  /*0110*/  LDC.64 R6, c[0x0][0x388] ;  /* 0x0000e200ff067b82 */ /* 0x000ee20000000a00 */
[----:B0-----:R-:W-:-:S05]  /*0120*/  IMAD.WIDE R2, R11, 0x4, R2 ;  /* 0x000000040b027825 */ /* 0x001fca00078e0202 */
[----:B-1----:R-:W-:Y:S01]  /*0130*/  STG.E desc[UR4][R2.64], RZ ;  /* 0x000000ff02007986 */ /* 0x002fe2000c101904 */
[----:B--2---:R-:W-:-:S05]  /*0140*/  IMAD.WIDE R4, R0, 0x4, R4 ;  /* 0x0000000400047825 */ /* 0x004fca00078e0204 */
[----:B------:R-:W2:Y:S01]  /*0150*/  LDG.E R0, desc[UR4][R4.64] ;  /* 0x0000000404007981 */ /* 0x000ea2000c1e1900 */
[----:B---3--:R-:W-:-:S05]  /*0160*/  IMAD.WIDE.U32 R6, R9, 0x4, R6 ;  /* 0x0000000409067825 */ /* 0x008fca00078e0006 */
[----:B------:R-:W2:Y:S02]  /*0170*/  LDG.E R9, desc[UR4][R6.64] ;  /* 0x0000000406097981 */ /* 0x000ea4000c1e1900 */
[----:B--2---:R-:W-:-:S05]  /*0180*/  IMAD R9, R0, R9, RZ ;  /* 0x0000000900097224 */ /* 0x004fca00078e02ff */
[----:B------:R-:W-:Y:S04]  /*0190*/  STG.E desc[UR4][R2.64], R9 ;  /* 0x0000000902007986 */ /* 0x000fe8000c101904 */
[----:B------:R-:W2:Y:S04]  /*01a0*/  LDG.E R0, desc[UR4][R4.64+0x4] ;  /* 0x0000040404007981 */ /* 0x000ea8000c1e1900 */
[----:B------:R-:W2:Y:S02]  /*01b0*/  LDG.E R8, desc[UR4][R6.64+0xc] ;  /* 0x00000c0406087981 */ /* 0x000ea4000c1e1900 */
[----:B--2---:R-:W-:-:S05]  /*01c0*/  IMAD R11, R0, R8, R9 ;  /* 0x00000008000b7224 */ /* 0x004fca00078e0209 */
[----:B------:R-:W-:Y:S04]  /*01d0*/  STG.E desc[UR4][R2.64], R11 ;  /* 0x0000000b02007986 */ /* 0x000fe8000c101904 */
[----:B------:R-:W2:Y:S04]  /*01e0*/  LDG.E R0, desc[UR4][R4.64+0x8] ;  /* 0x0000080404007981 */ /* 0x000ea8000c1e1900 */
[----:B------:R-:W2:Y:S02]  /*01f0*/  LDG.E R8, desc[UR4][R6.64+0x18] ;  /* 0x0000180406087981 */ /* 0x000ea4000c1e1900 */
[----:B--2---:R-:W-:-:S05]  /*0200*/  IMAD R13, R0, R8, R11 ;  /* 0x00000008000d7224 */ /* 0x004fca00078e020b */
[----:B------:R-:W-:Y:S01]  /*0210*/  STG.E desc[UR4][R2.64], R13 ;  /* 0x0000000d02007986 */ /* 0x000fe2000c101904 */
[----:B------:R-:W-:Y:S05]  /*0220*/  EXIT ;  /* 0x000000000000794d */ /* 0x000fea0003800000 */
.L_x_0:
[----:B------:R-:W-:-:S00]  /*0230*/  BRA `(.L_x_0) ;  /* 0xfffffffc00fc7947 */ /* 0x000fc0000383ffff */
[----:B------:R-:W-:-:S00]  /*0240*/  NOP ;  /* 0x0000000000007918 */ /* 0x000fc00000000000 */
        /* <DEDUP_REMOVED lines=11> */
.L_x_1:


//--------------------- .nv.shared.reserved.0     --------------------------
	.section	.nv.shared.reserved.0,"aw",@nobits
	.weak		__nv_reservedSMEM_offset_0_alias
	.size		__nv_reservedSMEM_offset_0_alias, 0, 64
	.other		__nv_reservedSMEM_offset_0_alias,@"STO_CUDA_RESERVED_SHARED STV_DEFAULT"
__nv_reservedSMEM_offset_0_alias:
	.zero		0
	.zero		64


//--------------------- .nv.constant0._Z15matrix_multiplyPiS_S_ --------------------------
	.section	.nv.constant0._Z15matrix_multiplyPiS_S_,"a",@progbits
	.sectionflags	@""
	.align	4
.nv.constant0._Z15matrix_multiplyPiS_S_:
	.zero		920


//--------------------- SYMBOLS --------------------------

	.type		.nv.reservedSmem.offset0,@object
	.size		.nv.reservedSmem.offset0,0x4
